	.headerflags	@"EF_CUDA_TEXMODE_UNIFIED EF_CUDA_64BIT_ADDRESS EF_CUDA_ACCELERATORS EF_CUDA_SM90 EF_CUDA_VIRTUAL_SM(EF_CUDA_SM90)"
	.elftype	@"ET_EXEC"


//--------------------- .nv.info                  --------------------------
	.section	.nv.info,"",@"SHT_CUDA_INFO"
	.align	4


	//----- nvinfo : EIATTR_REGCOUNT
	.align		4
        /*0000*/ 	.byte	0x04, 0x2f
        /*0002*/ 	.short	(.L_3 - .L_2)
	.align		4
.L_2:
        /*0004*/ 	.word	index@(triton_poi_fused__native_batch_norm_legit_no_training_mul_relu_25)
        /*0008*/ 	.word	0x00000020


	//----- nvinfo : EIATTR_MIN_STACK_SIZE
	.align		4
.L_3:
        /*000c*/ 	.byte	0x04, 0x12
        /*000e*/ 	.short	(.L_5 - .L_4)
	.align		4
.L_4:
        /*0010*/ 	.word	index@(triton_poi_fused__native_batch_norm_legit_no_training_mul_relu_25)
        /*0014*/ 	.word	0x00000000


	//----- nvinfo : EIATTR_FRAME_SIZE
	.align		4
.L_5:
        /*0018*/ 	.byte	0x04, 0x11
        /*001a*/ 	.short	(.L_7 - .L_6)
	.align		4
.L_6:
        /*001c*/ 	.word	index@(triton_poi_fused__native_batch_norm_legit_no_training_mul_relu_25)
        /*0020*/ 	.word	0x00000000


	//----- nvinfo : EIATTR_MIN_STACK_SIZE
	.align		4
.L_7:
        /*0024*/ 	.byte	0x04, 0x12
        /*0026*/ 	.short	(.L_9 - .L_8)
	.align		4
.L_8:
        /*0028*/ 	.word	index@(triton_poi_fused__native_batch_norm_legit_no_training_mul_relu_25)
        /*002c*/ 	.word	0x00000000
.L_9:


//--------------------- .nv.info.triton_poi_fused__native_batch_norm_legit_no_training_mul_relu_25 --------------------------
	.section	.nv.info.triton_poi_fused__native_batch_norm_legit_no_training_mul_relu_25,"",@"SHT_CUDA_INFO"
	.sectionflags	@""
	.align	4


	//----- nvinfo : EIATTR_CUDA_API_VERSION
	.align		4
        /*0000*/ 	.byte	0x04, 0x37
        /*0002*/ 	.short	(.L_11 - .L_10)
.L_10:
        /*0004*/ 	.word	0x0000007c


	//----- nvinfo : EIATTR_KPARAM_INFO
	.align		4
.L_11:
        /*0008*/ 	.byte	0x04, 0x17
        /*000a*/ 	.short	(.L_13 - .L_12)
.L_12:
        /*000c*/ 	.word	0x00000000
        /*0010*/ 	.short	0x0007
        /*0012*/ 	.short	0x0038
        /*0014*/ 	.byte	0x00, 0xf0, 0x11, 0x00


	//----- nvinfo : EIATTR_KPARAM_INFO
	.align		4
.L_13:
        /*0018*/ 	.byte	0x04, 0x17
        /*001a*/ 	.short	(.L_15 - .L_14)
.L_14:
        /*001c*/ 	.word	0x00000000
        /*0020*/ 	.short	0x0006
        /*0022*/ 	.short	0x0030
        /*0024*/ 	.byte	0x00, 0xf4, 0x21, 0x00


	//----- nvinfo : EIATTR_KPARAM_INFO
	.align		4
.L_15:
        /*0028*/ 	.byte	0x04, 0x17
        /*002a*/ 	.short	(.L_17 - .L_16)
.L_16:
        /*002c*/ 	.word	0x00000000
        /*0030*/ 	.short	0x0005
        /*0032*/ 	.short	0x0028
        /*0034*/ 	.byte	0x00, 0xf4, 0x21, 0x00


	//----- nvinfo : EIATTR_KPARAM_INFO
	.align		4
.L_17:
        /*0038*/ 	.byte	0x04, 0x17
        /*003a*/ 	.short	(.L_19 - .L_18)
.L_18:
        /*003c*/ 	.word	0x00000000
        /*0040*/ 	.short	0x0004
        /*0042*/ 	.short	0x0020
        /*0044*/ 	.byte	0x00, 0xf4, 0x21, 0x00


	//----- nvinfo : EIATTR_KPARAM_INFO
	.align		4
.L_19:
        /*0048*/ 	.byte	0x04, 0x17
        /*004a*/ 	.short	(.L_21 - .L_20)
.L_20:
        /*004c*/ 	.word	0x00000000
        /*0050*/ 	.short	0x0003
        /*0052*/ 	.short	0x0018
        /*0054*/ 	.byte	0x00, 0xf4, 0x21, 0x00


	//----- nvinfo : EIATTR_KPARAM_INFO
	.align		4
.L_21:
        /*0058*/ 	.byte	0x04, 0x17
        /*005a*/ 	.short	(.L_23 - .L_22)
.L_22:
        /*005c*/ 	.word	0x00000000
        /*0060*/ 	.short	0x0002
        /*0062*/ 	.short	0x0010
        /*0064*/ 	.byte	0x00, 0xf4, 0x21, 0x00


	//----- nvinfo : EIATTR_KPARAM_INFO
	.align		4
.L_23:
        /*0068*/ 	.byte	0x04, 0x17
        /*006a*/ 	.short	(.L_25 - .L_24)
.L_24:
        /*006c*/ 	.word	0x00000000
        /*0070*/ 	.short	0x0001
        /*0072*/ 	.short	0x0008
        /*0074*/ 	.byte	0x00, 0xf4, 0x21, 0x00


	//----- nvinfo : EIATTR_KPARAM_INFO
	.align		4
.L_25:
        /*0078*/ 	.byte	0x04, 0x17
        /*007a*/ 	.short	(.L_27 - .L_26)
.L_26:
        /*007c*/ 	.word	0x00000000
        /*0080*/ 	.short	0x0000
        /*0082*/ 	.short	0x0000
        /*0084*/ 	.byte	0x00, 0xf4, 0x21, 0x00


	//----- nvinfo : EIATTR_SPARSE_MMA_MASK
	.align		4
.L_27:
        /*0088*/ 	.byte	0x03, 0x50
        /*008a*/ 	.short	0x0000


	//----- nvinfo : EIATTR_MAXREG_COUNT
	.align		4
        /*008c*/ 	.byte	0x03, 0x1b
        /*008e*/ 	.short	0x00ff


	//----- nvinfo : EIATTR_EXIT_INSTR_OFFSETS
	.align		4
        /*0090*/ 	.byte	0x04, 0x1c
        /*0092*/ 	.short	(.L_29 - .L_28)


	//   ....[0]....
.L_28:
        /*0094*/ 	.word	0x00000950


	//----- nvinfo : EIATTR_REQNTID
	.align		4
.L_29:
        /*0098*/ 	.byte	0x04, 0x10
        /*009a*/ 	.short	(.L_31 - .L_30)
.L_30:
        /*009c*/ 	.word	0x00000080
        /*00a0*/ 	.word	0x00000001
        /*00a4*/ 	.word	0x00000001


	//----- nvinfo : EIATTR_CBANK_PARAM_SIZE
	.align		4
.L_31:
        /*00a8*/ 	.byte	0x03, 0x19
        /*00aa*/ 	.short	0x003c


	//----- nvinfo : EIATTR_PARAM_CBANK
	.align		4
        /*00ac*/ 	.byte	0x04, 0x0a
        /*00ae*/ 	.short	(.L_33 - .L_32)
	.align		4
.L_32:
        /*00b0*/ 	.word	index@(.nv.constant0.triton_poi_fused__native_batch_norm_legit_no_training_mul_relu_25)
        /*00b4*/ 	.short	0x0210
        /*00b6*/ 	.short	0x003c


	//----- nvinfo : EIATTR_SW_WAR
	.align		4
.L_33:
        /*00b8*/ 	.byte	0x04, 0x36
        /*00ba*/ 	.short	(.L_35 - .L_34)
.L_34:
        /*00bc*/ 	.word	0x00000008
.L_35:


//--------------------- .nv.callgraph             --------------------------
	.section	.nv.callgraph,"",@"SHT_CUDA_CALLGRAPH"
	.align	4
	.sectionentsize	8
	.align		4
        /*0000*/ 	.word	0x00000000
	.align		4
        /*0004*/ 	.word	0xffffffff
	.align		4
        /*0008*/ 	.word	0x00000000
	.align		4
        /*000c*/ 	.word	0xfffffffe
	.align		4
        /*0010*/ 	.word	0x00000000
	.align		4
        /*0014*/ 	.word	0xfffffffd
	.align		4
        /*0018*/ 	.word	0x00000000
	.align		4
        /*001c*/ 	.word	0xfffffffc


//--------------------- .nv.constant4             --------------------------
	.section	.nv.constant4,"a",@progbits
	.align	8
	.align		8
.nv.constant4:
        /*0000*/ 	.dword	_$_str
	.align		8
        /*0008*/ 	.dword	_$_str_$_2


//--------------------- .text.triton_poi_fused__native_batch_norm_legit_no_training_mul_relu_25 --------------------------
	.section	.text.triton_poi_fused__native_batch_norm_legit_no_training_mul_relu_25,"ax",@progbits
	.align	128
        .global         triton_poi_fused__native_batch_norm_legit_no_training_mul_relu_25
        .type           triton_poi_fused__native_batch_norm_legit_no_training_mul_relu_25,@function
        .size           triton_poi_fused__native_batch_norm_legit_no_training_mul_relu_25,(.L_x_1 - triton_poi_fused__native_batch_norm_legit_no_training_mul_relu_25)
        .other          triton_poi_fused__native_batch_norm_legit_no_training_mul_relu_25,@"STO_CUDA_ENTRY STV_DEFAULT"
triton_poi_fused__native_batch_norm_legit_no_training_mul_relu_25:
.text.triton_poi_fused__native_batch_norm_legit_no_training_mul_relu_25:
[----:B------:R-:W-:Y:S01]  /*0000*/  LDC R1, c[0x0][0x28] ;  /* 0x00000a00ff017b82 */ /* 0x000fe20000000800 */
[----:B------:R-:W1:Y:S07]  /*0010*/  S2R R0, SR_TID.X ;  /* 0x0000000000007919 */ /* 0x000e6e0000002100 */
[----:B------:R-:W2:Y:S01]  /*0020*/  LDC.64 R4, c[0x0][0x218] ;  /* 0x00008600ff047b82 */ /* 0x000ea20000000a00 */
[----:B------:R-:W-:Y:S01]  /*0030*/  ULDC.64 UR4, c[0x0][0x208] ;  /* 0x0000820000047ab9 */ /* 0x000fe20000000a00 */
[----:B------:R-:W3:Y:S06]  /*0040*/  S2R R7, SR_CTAID.X ;  /* 0x0000000000077919 */ /* 0x000eec0000002500 */
[----:B------:R-:W4:Y:S08]  /*0050*/  LDC.64 R20, c[0x0][0x230] ;  /* 0x00008c00ff147b82 */ /* 0x000f300000000a00 */
[----:B------:R-:W5:Y:S01]  /*0060*/  LDC.64 R18, c[0x0][0x238] ;  /* 0x00008e00ff127b82 */ /* 0x000f620000000a00 */
[----:B-1----:R-:W-:-:S02]  /*0070*/  SHF.L.U32 R0, R0, 0x2, RZ ;  /* 0x0000000200007819 */ /* 0x002fc400000006ff */
[----:B---3--:R-:W-:Y:S02]  /*0080*/  SHF.R.S32.HI R3, RZ, 0x15, R7 ;  /* 0x00000015ff037819 */ /* 0x008fe40000011407 */
[----:B------:R-:W-:Y:S02]  /*0090*/  LOP3.LUT R0, R0, 0x1fc, RZ, 0xc0, !PT ;  /* 0x000001fc00007812 */ /* 0x000fe400078ec0ff */
[----:B------:R-:W-:Y:S02]  /*00a0*/  SGXT R3, R3, 0x1 ;  /* 0x000000010303781a */ /* 0x000fe40000000200 */
[----:B------:R-:W-:-:S04]  /*00b0*/  LEA R0, R7, R0, 0xa ;  /* 0x0000000007007211 */ /* 0x000fc800078e50ff */
[----:B------:R-:W-:Y:S02]  /*00c0*/  LEA.HI R6, R3, R0, RZ, 0x8 ;  /* 0x0000000003067211 */ /* 0x000fe400078f40ff */
[----:B------:R-:W1:Y:S02]  /*00d0*/  LDC.64 R2, c[0x0][0x228] ;  /* 0x00008a00ff027b82 */ /* 0x000e640000000a00 */
[----:B------:R-:W-:Y:S02]  /*00e0*/  SHF.R.S32.HI R25, RZ, 0x8, R6 ;  /* 0x00000008ff197819 */ /* 0x000fe40000011406 */
[----:B------:R-:W-:Y:S02]  /*00f0*/  IADD3 R6, R6, 0x200, RZ ;  /* 0x0000020006067810 */ /* 0x000fe40007ffe0ff */
[C---:B------:R-:W-:Y:S01]  /*0100*/  LEA.HI R7, R25.reuse, R25, RZ, 0x7 ;  /* 0x0000001919077211 */ /* 0x040fe200078f38ff */
[----:B--2---:R-:W-:Y:S01]  /*0110*/  IMAD.WIDE R8, R25, 0x4, R4 ;  /* 0x0000000419087825 */ /* 0x004fe200078e0204 */
[----:B------:R-:W-:-:S04]  /*0120*/  SHF.R.S32.HI R27, RZ, 0x8, R6 ;  /* 0x00000008ff1b7819 */ /* 0x000fc80000011406 */
[----:B------:R2:W3:Y:S01]  /*0130*/  LDG.E.EL R6, desc[UR4][R8.64] ;  /* 0x0000000408067981 */ /* 0x0004e2000c2e1900 */
[----:B------:R-:W-:Y:S01]  /*0140*/  IMAD.WIDE R10, R27, 0x4, R4 ;  /* 0x000000041b0a7825 */ /* 0x000fe200078e0204 */
[----:B------:R-:W-:-:S04]  /*0150*/  LOP3.LUT R12, R7, 0xffffff80, RZ, 0xc0, !PT ;  /* 0xffffff80070c7812 */ /* 0x000fc800078ec0ff */
[----:B------:R-:W3:Y:S01]  /*0160*/  LDG.E.EL R7, desc[UR4][R10.64] ;  /* 0x000000040a077981 */ /* 0x000ee2000c2e1900 */
[----:B------:R-:W-:Y:S02]  /*0170*/  IADD3 R25, R25, -R12, RZ ;  /* 0x8000000c19197210 */ /* 0x000fe40007ffe0ff */
[----:B------:R-:W-:Y:S01]  /*0180*/  LEA.HI R12, R27, R27, RZ, 0x7 ;  /* 0x0000001b1b0c7211 */ /* 0x000fe200078f38ff */
[----:B--2---:R-:W2:Y:S03]  /*0190*/  LDC.64 R8, c[0x0][0x210] ;  /* 0x00008400ff087b82 */ /* 0x004ea60000000a00 */
[----:B------:R-:W-:Y:S01]  /*01a0*/  LOP3.LUT R12, R12, 0xffffff80, RZ, 0xc0, !PT ;  /* 0xffffff800c0c7812 */ /* 0x000fe200078ec0ff */
[----:B-1----:R-:W-:-:S03]  /*01b0*/  IMAD.WIDE R4, R25, 0x4, R2 ;  /* 0x0000000419047825 */ /* 0x002fc600078e0202 */
[----:B------:R-:W-:-:S03]  /*01c0*/  IADD3 R27, R27, -R12, RZ ;  /* 0x8000000c1b1b7210 */ /* 0x000fc60007ffe0ff */
[----:B------:R-:W3:Y:S02]  /*01d0*/  LDG.E.EL R5, desc[UR4][R4.64] ;  /* 0x0000000404057981 */ /* 0x000ee4000c2e1900 */
[----:B------:R-:W-:Y:S02]  /*01e0*/  IMAD.WIDE R12, R27, 0x4, R2 ;  /* 0x000000041b0c7825 */ /* 0x000fe400078e0202 */
[----:B------:R-:W1:Y:S03]  /*01f0*/  LDC.64 R2, c[0x0][0x220] ;  /* 0x00008800ff027b82 */ /* 0x000e660000000a00 */
[----:B------:R-:W3:Y:S01]  /*0200*/  LDG.E.EL R22, desc[UR4][R12.64] ;  /* 0x000000040c167981 */ /* 0x000ee2000c2e1900 */
[----:B----4-:R-:W-:-:S04]  /*0210*/  IMAD.WIDE R28, R25, 0x4, R20 ;  /* 0x00000004191c7825 */ /* 0x010fc800078e0214 */
[----:B01----:R-:W-:-:S05]  /*0220*/  IMAD.WIDE R16, R25, 0x4, R2 ;  /* 0x0000000419107825 */ /* 0x003fca00078e0202 */
[----:B------:R2:W4:Y:S01]  /*0230*/  LDG.E.EL R23, desc[UR4][R16.64] ;  /* 0x0000000410177981 */ /* 0x000522000c2e1900 */
[----:B------:R-:W-:-:S04]  /*0240*/  IMAD.WIDE R2, R27, 0x4, R2 ;  /* 0x000000041b027825 */ /* 0x000fc800078e0202 */
[----:B-----5:R-:W-:Y:S02]  /*0250*/  IMAD.WIDE R24, R25, 0x4, R18 ;  /* 0x0000000419187825 */ /* 0x020fe400078e0212 */
[----:B------:R-:W5:Y:S02]  /*0260*/  LDG.E.EL R2, desc[UR4][R2.64] ;  /* 0x0000000402027981 */ /* 0x000f64000c2e1900 */
[----:B--2---:R-:W-:Y:S02]  /*0270*/  IMAD.WIDE R16, R0, 0x4, R8 ;  /* 0x0000000400107825 */ /* 0x004fe400078e0208 */
[----:B------:R0:W2:Y:S04]  /*0280*/  LDG.E.EL R4, desc[UR4][R24.64] ;  /* 0x0000000418047981 */ /* 0x0000a8000c2e1900 */
[----:B------:R-:W2:Y:S01]  /*0290*/  LDG.E.128 R8, desc[UR4][R16.64] ;  /* 0x0000000410087981 */ /* 0x000ea2000c1e1d00 */
[----:B------:R-:W-:-:S03]  /*02a0*/  IMAD.WIDE R20, R27, 0x4, R20 ;  /* 0x000000041b147825 */ /* 0x000fc600078e0214 */
[----:B------:R-:W2:Y:S01]  /*02b0*/  LDG.E.EL R3, desc[UR4][R28.64] ;  /* 0x000000041c037981 */ /* 0x000ea2000c2e1900 */
[----:B------:R-:W-:-:S03]  /*02c0*/  IMAD.WIDE R18, R27, 0x4, R18 ;  /* 0x000000041b127825 */ /* 0x000fc600078e0212 */
[----:B------:R-:W2:Y:S04]  /*02d0*/  LDG.E.128 R12, desc[UR4][R16.64+0x800] ;  /* 0x00080004100c7981 */ /* 0x000ea8000c1e1d00 */
[----:B------:R-:W2:Y:S04]  /*02e0*/  LDG.E.EL R20, desc[UR4][R20.64] ;  /* 0x0000000414147981 */ /* 0x000ea8000c2e1900 */
[----:B------:R1:W2:Y:S01]  /*02f0*/  LDG.E.EL R19, desc[UR4][R18.64] ;  /* 0x0000000412137981 */ /* 0x0002a2000c2e1900 */
[----:B------:R-:W-:Y:S01]  /*0300*/  HFMA2.MMA R27, -RZ, RZ, 1.625, 0 ;  /* 0x3e800000ff1b7435 */ /* 0x000fe200000001ff */
[----:B---3--:R-:W-:-:S04]  /*0310*/  FADD R6, RZ, -R6 ;  /* 0x80000006ff067221 */ /* 0x008fc80000000000 */
[----:B------:R-:W-:Y:S01]  /*0320*/  FMUL R6, R6, 1.4426950216293334961 ;  /* 0x3fb8aa3b06067820 */ /* 0x000fe20000400000 */
[----:B------:R-:W-:-:S04]  /*0330*/  FADD R7, RZ, -R7 ;  /* 0x80000007ff077221 */ /* 0x000fc80000000000 */
[----:B------:R-:W-:Y:S01]  /*0340*/  FSETP.GEU.AND P1, PT, R6, -126, PT ;  /* 0xc2fc00000600780b */ /* 0x000fe20003f2e000 */
[----:B------:R-:W-:-:S05]  /*0350*/  FMUL R7, R7, 1.4426950216293334961 ;  /* 0x3fb8aa3b07077820 */ /* 0x000fca0000400000 */
[----:B------:R-:W-:-:S07]  /*0360*/  FSETP.GEU.AND P2, PT, R7, -126, PT ;  /* 0xc2fc00000700780b */ /* 0x000fce0003f4e000 */
[----:B------:R-:W-:Y:S01]  /*0370*/  @!P1 FMUL R6, R6, 0.5 ;  /* 0x3f00000006069820 */ /* 0x000fe20000400000 */
[----:B0-----:R-:W-:-:S03]  /*0380*/  FADD R25, R5, 9.9999997473787516356e-06 ;  /* 0x3727c5ac05197421 */ /* 0x001fc60000000000 */
[----:B------:R-:W0:Y:S02]  /*0390*/  MUFU.EX2 R5, R6 ;  /* 0x0000000600057308 */ /* 0x000e240000000800 */
[----:B------:R-:W-:Y:S01]  /*03a0*/  @!P2 FMUL R7, R7, 0.5 ;  /* 0x3f0000000707a820 */ /* 0x000fe20000400000 */
[----:B------:R-:W-:-:S05]  /*03b0*/  FADD R22, R22, 9.9999997473787516356e-06 ;  /* 0x3727c5ac16167421 */ /* 0x000fca0000000000 */
[----:B-1----:R-:W1:Y:S08]  /*03c0*/  MUFU.EX2 R18, R7 ;  /* 0x0000000700127308 */ /* 0x002e700000000800 */
[----:B------:R-:W3:Y:S01]  /*03d0*/  MUFU.SQRT R25, R25 ;  /* 0x0000001900197308 */ /* 0x000ee20000002000 */
[----:B0-----:R-:W-:-:S07]  /*03e0*/  @!P1 FMUL R5, R5, R5 ;  /* 0x0000000505059220 */ /* 0x001fce0000400000 */
[----:B------:R-:W0:Y:S01]  /*03f0*/  MUFU.SQRT R26, R22 ;  /* 0x00000016001a7308 */ /* 0x000e220000002000 */
[----:B------:R-:W-:Y:S01]  /*0400*/  FADD R24, R5, 1 ;  /* 0x3f80000005187421 */ /* 0x000fe20000000000 */
[----:B-1----:R-:W-:-:S04]  /*0410*/  @!P2 FMUL R18, R18, R18 ;  /* 0x000000121212a220 */ /* 0x002fc80000400000 */
[----:B------:R-:W-:Y:S01]  /*0420*/  FADD R18, R18, 1 ;  /* 0x3f80000012127421 */ /* 0x000fe20000000000 */
[C---:B---3--:R-:W-:Y:S02]  /*0430*/  FSETP.GT.AND P0, PT, R25.reuse, 8.50705917302346158658e+37, PT ;  /* 0x7e8000001900780b */ /* 0x048fe40003f04000 */
[----:B------:R-:W-:Y:S02]  /*0440*/  FSETP.GT.AND P1, PT, R24, 8.50705917302346158658e+37, PT ;  /* 0x7e8000001800780b */ /* 0x000fe40003f24000 */
[----:B------:R-:W-:Y:S02]  /*0450*/  FSETP.GEU.AND P4, PT, R25, 1.175494350822287508e-38, PT ;  /* 0x008000001900780b */ /* 0x000fe40003f8e000 */
[----:B0-----:R-:W-:Y:S02]  /*0460*/  FSETP.GT.AND P3, PT, R26, 8.50705917302346158658e+37, PT ;  /* 0x7e8000001a00780b */ /* 0x001fe40003f64000 */
[----:B------:R-:W-:Y:S02]  /*0470*/  FSETP.GT.AND P2, PT, R18, 8.50705917302346158658e+37, PT ;  /* 0x7e8000001200780b */ /* 0x000fe40003f44000 */
[----:B------:R-:W-:-:S03]  /*0480*/  FSETP.GEU.AND P5, PT, R26, 1.175494350822287508e-38, PT ;  /* 0x008000001a00780b */ /* 0x000fc60003fae000 */
[----:B------:R-:W-:Y:S02]  /*0490*/  @P0 FMUL R25, R25, 0.25 ;  /* 0x3e80000019190820 */ /* 0x000fe40000400000 */
[----:B------:R-:W-:Y:S02]  /*04a0*/  @P1 FMUL R24, R24, 0.25 ;  /* 0x3e80000018181820 */ /* 0x000fe40000400000 */
[----:B------:R-:W-:Y:S02]  /*04b0*/  @!P4 FMUL R25, R25, 16777216 ;  /* 0x4b8000001919c820 */ /* 0x000fe40000400000 */
[----:B------:R-:W-:Y:S01]  /*04c0*/  @P3 FMUL R26, R26, 0.25 ;  /* 0x3e8000001a1a3820 */ /* 0x000fe20000400000 */
[----:B------:R-:W0:Y:S01]  /*04d0*/  MUFU.RCP R6, R24 ;  /* 0x0000001800067308 */ /* 0x000e220000001000 */
[----:B------:R-:W-:Y:S02]  /*04e0*/  @P2 FMUL R18, R18, 0.25 ;  /* 0x3e80000012122820 */ /* 0x000fe40000400000 */
[----:B------:R-:W-:-:S05]  /*04f0*/  @!P5 FMUL R26, R26, 16777216 ;  /* 0x4b8000001a1ad820 */ /* 0x000fca0000400000 */
[----:B------:R-:W1:Y:S01]  /*0500*/  MUFU.RCP R21, R25 ;  /* 0x0000001900157308 */ /* 0x000e620000001000 */
[----:B------:R-:W-:-:S07]  /*0510*/  FSEL R7, R27, 1, P1 ;  /* 0x3f8000001b077808 */ /* 0x000fce0000800000 */
[----:B------:R-:W3:Y:S01]  /*0520*/  MUFU.RCP R5, R26 ;  /* 0x0000001a00057308 */ /* 0x000ee20000001000 */
[C---:B------:R-:W-:Y:S02]  /*0530*/  FSEL R28, R27.reuse, 1, P0 ;  /* 0x3f8000001b1c7808 */ /* 0x040fe40000000000 */
[----:B------:R-:W-:-:S05]  /*0540*/  FSEL R22, R27, 1, P3 ;  /* 0x3f8000001b167808 */ /* 0x000fca0001800000 */
[----:B------:R-:W5:Y:S01]  /*0550*/  MUFU.RCP R18, R18 ;  /* 0x0000001200127308 */ /* 0x000f620000001000 */
[----:B0-----:R-:W-:Y:S01]  /*0560*/  FMUL R6, R6, R7 ;  /* 0x0000000706067220 */ /* 0x001fe20000400000 */
[----:B----4-:R-:W-:Y:S01]  /*0570*/  LOP3.LUT R23, R23, 0x80000000, RZ, 0x3c, !PT ;  /* 0x8000000017177812 */ /* 0x010fe200078e3cff */
[----:B------:R-:W-:Y:S01]  /*0580*/  @!P4 FMUL R28, R28, 16777216 ;  /* 0x4b8000001c1cc820 */ /* 0x000fe20000400000 */
[----:B------:R-:W-:Y:S01]  /*0590*/  @!P5 FMUL R22, R22, 16777216 ;  /* 0x4b8000001616d820 */ /* 0x000fe20000400000 */
[----:B------:R-:W-:Y:S02]  /*05a0*/  FSEL R7, R27, 1, P2 ;  /* 0x3f8000001b077808 */ /* 0x000fe40001000000 */
[----:B-1----:R-:W-:Y:S01]  /*05b0*/  FMUL R21, R21, R28 ;  /* 0x0000001c15157220 */ /* 0x002fe20000400000 */
[----:B---3--:R-:W-:Y:S01]  /*05c0*/  FMUL R5, R5, R22 ;  /* 0x0000001605057220 */ /* 0x008fe20000400000 */
[-CC-:B--2---:R-:W-:Y:S01]  /*05d0*/  FFMA R28, R10, R6.reuse, R23.reuse ;  /* 0x000000060a1c7223 */ /* 0x184fe20000000017 */
[-CC-:B------:R-:W-:Y:S01]  /*05e0*/  FFMA R26, R9, R6.reuse, R23.reuse ;  /* 0x00000006091a7223 */ /* 0x180fe20000000017 */
[-CC-:B------:R-:W-:Y:S01]  /*05f0*/  FFMA R22, R8, R6.reuse, R23.reuse ;  /* 0x0000000608167223 */ /* 0x180fe20000000017 */
[-C--:B------:R-:W-:Y:S01]  /*0600*/  FFMA R24, R11, R6.reuse, R23 ;  /* 0x000000060b187223 */ /* 0x080fe20000000017 */
[-C--:B------:R-:W-:Y:S01]  /*0610*/  FMUL R10, R10, R6.reuse ;  /* 0x000000060a0a7220 */ /* 0x080fe20000400000 */
[-C--:B------:R-:W-:Y:S01]  /*0620*/  FMUL R9, R9, R6.reuse ;  /* 0x0000000609097220 */ /* 0x080fe20000400000 */
[----:B-----5:R-:W-:Y:S01]  /*0630*/  FMUL R18, R18, R7 ;  /* 0x0000000712127220 */ /* 0x020fe20000400000 */
[-C--:B------:R-:W-:Y:S01]  /*0640*/  FMUL R8, R8, R6.reuse ;  /* 0x0000000608087220 */ /* 0x080fe20000400000 */
[----:B------:R-:W-:-:S02]  /*0650*/  FMUL R11, R11, R6 ;  /* 0x000000060b0b7220 */ /* 0x000fc40000400000 */
[----:B------:R-:W0:Y:S01]  /*0660*/  LDC.64 R6, c[0x0][0x240] ;  /* 0x00009000ff067b82 */ /* 0x000e220000000a00 */
[----:B------:R-:W-:Y:S01]  /*0670*/  LOP3.LUT R23, R2, 0x80000000, RZ, 0x3c, !PT ;  /* 0x8000000002177812 */ /* 0x000fe200078e3cff */
[C---:B------:R-:W-:Y:S01]  /*0680*/  FMUL R28, R21.reuse, R28 ;  /* 0x0000001c151c7220 */ /* 0x040fe20000400000 */
[C---:B------:R-:W-:Y:S01]  /*0690*/  FMUL R27, R21.reuse, R26 ;  /* 0x0000001a151b7220 */ /* 0x040fe20000400000 */
[C---:B------:R-:W-:Y:S01]  /*06a0*/  FMUL R29, R21.reuse, R22 ;  /* 0x00000016151d7220 */ /* 0x040fe20000400000 */
[----:B------:R-:W-:Y:S01]  /*06b0*/  FMUL R25, R21, R24 ;  /* 0x0000001815197220 */ /* 0x000fe20000400000 */
[C-C-:B------:R-:W-:Y:S01]  /*06c0*/  FFMA R22, R3.reuse, R28, R4.reuse ;  /* 0x0000001c03167223 */ /* 0x140fe20000000004 */
[C-C-:B------:R-:W-:Y:S01]  /*06d0*/  FFMA R21, R3.reuse, R27, R4.reuse ;  /* 0x0000001b03157223 */ /* 0x140fe20000000004 */
[C-C-:B------:R-:W-:Y:S01]  /*06e0*/  FFMA R2, R3.reuse, R29, R4.reuse ;  /* 0x0000001d03027223 */ /* 0x140fe20000000004 */
[-CC-:B------:R-:W-:Y:S01]  /*06f0*/  FFMA R24, R14, R18.reuse, R23.reuse ;  /* 0x000000120e187223 */ /* 0x180fe20000000017 */
[----:B------:R-:W-:Y:S01]  /*0700*/  FFMA R4, R3, R25, R4 ;  /* 0x0000001903047223 */ /* 0x000fe20000000004 */
[-CC-:B------:R-:W-:Y:S01]  /*0710*/  FFMA R26, R13, R18.reuse, R23.reuse ;  /* 0x000000120d1a7223 */ /* 0x180fe20000000017 */
[-CC-:B------:R-:W-:Y:S01]  /*0720*/  FFMA R28, R12, R18.reuse, R23.reuse ;  /* 0x000000120c1c7223 */ /* 0x180fe20000000017 */
[----:B------:R-:W-:Y:S01]  /*0730*/  FFMA R3, R15, R18, R23 ;  /* 0x000000120f037223 */ /* 0x000fe20000000017 */
[----:B------:R-:W-:Y:S01]  /*0740*/  FMUL R24, R5, R24 ;  /* 0x0000001805187220 */ /* 0x000fe20000400000 */
[-C--:B------:R-:W-:Y:S01]  /*0750*/  FMUL R14, R14, R18.reuse ;  /* 0x000000120e0e7220 */ /* 0x080fe20000400000 */
[-C--:B------:R-:W-:Y:S01]  /*0760*/  FMUL R13, R13, R18.reuse ;  /* 0x000000120d0d7220 */ /* 0x080fe20000400000 */
[-C--:B------:R-:W-:Y:S01]  /*0770*/  FMUL R12, R12, R18.reuse ;  /* 0x000000120c0c7220 */ /* 0x080fe20000400000 */
[----:B------:R-:W-:Y:S01]  /*0780*/  FMUL R15, R15, R18 ;  /* 0x000000120f0f7220 */ /* 0x000fe20000400000 */
[C---:B------:R-:W-:Y:S01]  /*0790*/  FMUL R26, R5.reuse, R26 ;  /* 0x0000001a051a7220 */ /* 0x040fe20000400000 */
[C---:B------:R-:W-:Y:S01]  /*07a0*/  FMUL R28, R5.reuse, R28 ;  /* 0x0000001c051c7220 */ /* 0x040fe20000400000 */
[----:B------:R-:W-:Y:S01]  /*07b0*/  FMUL R18, R5, R3 ;  /* 0x0000000305127220 */ /* 0x000fe20000400000 */
[C-C-:B------:R-:W-:Y:S01]  /*07c0*/  FFMA R25, R20.reuse, R24, R19.reuse ;  /* 0x0000001814197223 */ /* 0x140fe20000000013 */
[C-C-:B------:R-:W-:Y:S01]  /*07d0*/  FFMA R24, R20.reuse, R26, R19.reuse ;  /* 0x0000001a14187223 */ /* 0x140fe20000000013 */
[C-C-:B------:R-:W-:Y:S01]  /*07e0*/  FFMA R3, R20.reuse, R28, R19.reuse ;  /* 0x0000001c14037223 */ /* 0x140fe20000000013 */
[----:B------:R-:W-:Y:S01]  /*07f0*/  FFMA R20, R20, R18, R19 ;  /* 0x0000001214147223 */ /* 0x000fe20000000013 */
[----:B------:R-:W-:Y:S01]  /*0800*/  FSETP.GEU.AND P6, PT, R4, RZ, PT ;  /* 0x000000ff0400720b */ /* 0x000fe20003fce000 */
[----:B0-----:R-:W-:Y:S01]  /*0810*/  IMAD.WIDE R18, R0, 0x4, R6 ;  /* 0x0000000400127825 */ /* 0x001fe200078e0206 */
[----:B------:R-:W-:-:S02]  /*0820*/  FSETP.GEU.AND P0, PT, R22, RZ, PT ;  /* 0x000000ff1600720b */ /* 0x000fc40003f0e000 */
[----:B------:R-:W-:Y:S02]  /*0830*/  FSETP.GEU.AND P1, PT, R21, RZ, PT ;  /* 0x000000ff1500720b */ /* 0x000fe40003f2e000 */
[----:B------:R-:W-:Y:S02]  /*0840*/  FSETP.GEU.AND P3, PT, R20, RZ, PT ;  /* 0x000000ff1400720b */ /* 0x000fe40003f6e000 */
[----:B------:R-:W-:Y:S02]  /*0850*/  SEL R7, R4, RZ, P6 ;  /* 0x000000ff04077207 */ /* 0x000fe40003000000 */
[----:B------:R-:W-:Y:S02]  /*0860*/  FSETP.GEU.AND P2, PT, R2, RZ, PT ;  /* 0x000000ff0200720b */ /* 0x000fe40003f4e000 */
[----:B------:R-:W-:Y:S02]  /*0870*/  FSETP.GEU.AND P4, PT, R25, RZ, PT ;  /* 0x000000ff1900720b */ /* 0x000fe40003f8e000 */
[----:B------:R-:W-:-:S02]  /*0880*/  FSETP.GEU.AND P5, PT, R24, RZ, PT ;  /* 0x000000ff1800720b */ /* 0x000fc40003fae000 */
[----:B------:R-:W-:Y:S02]  /*0890*/  FSETP.GEU.AND P6, PT, R3, RZ, PT ;  /* 0x000000ff0300720b */ /* 0x000fe40003fce000 */
[----:B------:R-:W-:Y:S02]  /*08a0*/  SEL R6, R22, RZ, P0 ;  /* 0x000000ff16067207 */ /* 0x000fe40000000000 */
[----:B------:R-:W-:Y:S02]  /*08b0*/  SEL R5, R21, RZ, P1 ;  /* 0x000000ff15057207 */ /* 0x000fe40000800000 */
[----:B------:R-:W-:Y:S02]  /*08c0*/  SEL R23, R20, RZ, P3 ;  /* 0x000000ff14177207 */ /* 0x000fe40001800000 */
[----:B------:R-:W-:Y:S02]  /*08d0*/  SEL R4, R2, RZ, P2 ;  /* 0x000000ff02047207 */ /* 0x000fe40001000000 */
[----:B------:R-:W-:-:S02]  /*08e0*/  SEL R22, R25, RZ, P4 ;  /* 0x000000ff19167207 */ /* 0x000fc40002000000 */
[----:B------:R-:W-:Y:S02]  /*08f0*/  SEL R21, R24, RZ, P5 ;  /* 0x000000ff18157207 */ /* 0x000fe40002800000 */
[----:B------:R-:W-:Y:S01]  /*0900*/  SEL R20, R3, RZ, P6 ;  /* 0x000000ff03147207 */ /* 0x000fe20003000000 */
[----:B------:R-:W-:Y:S04]  /*0910*/  STG.E.128 desc[UR4][R16.64], R8 ;  /* 0x0000000810007986 */ /* 0x000fe8000c101d04 */
[----:B------:R-:W-:Y:S04]  /*0920*/  STG.E.128 desc[UR4][R16.64+0x800], R12 ;  /* 0x0008000c10007986 */ /* 0x000fe8000c101d04 */
[----:B------:R-:W-:Y:S04]  /*0930*/  STG.E.128 desc[UR4][R18.64], R4 ;  /* 0x0000000412007986 */ /* 0x000fe8000c101d04 */
[----:B------:R-:W-:Y:S01]  /*0940*/  STG.E.128 desc[UR4][R18.64+0x800], R20 ;  /* 0x0008001412007986 */ /* 0x000fe2000c101d04 */
[----:B------:R-:W-:Y:S05]  /*0950*/  EXIT ;  /* 0x000000000000794d */ /* 0x000fea0003800000 */
.L_x_0:
[----:B------:R-:W-:-:S00]  /*0960*/  BRA `(.L_x_0) ;  /* 0xfffffffc00fc7947 */ /* 0x000fc0000383ffff */
[----:B------:R-:W-:-:S00]  /*0970*/  NOP ;  /* 0x0000000000007918 */ /* 0x000fc00000000000 */
        /* <DEDUP_REMOVED lines=8> */
.L_x_1:


//--------------------- .nv.global.init           --------------------------
	.section	.nv.global.init,"aw",@progbits
.nv.global.init:
	.type		_$_str,@object
	.size		_$_str,(_$_str_$_2 - _$_str)
_$_str:
        /*0000*/ 	.byte	0x5f, 0x5f, 0x43, 0x55, 0x44, 0x41, 0x5f, 0x46, 0x54, 0x5a, 0x00
	.type		_$_str_$_2,@object
	.size		_$_str_$_2,(.L_1 - _$_str_$_2)
_$_str_$_2:
        /*000b*/ 	.byte	0x5f, 0x5f, 0x43, 0x55, 0x44, 0x41, 0x5f, 0x50, 0x52, 0x45, 0x43, 0x5f, 0x53, 0x51, 0x52, 0x54
        /*001b*/ 	.byte	0x00
.L_1:


//--------------------- .nv.constant0.triton_poi_fused__native_batch_norm_legit_no_training_mul_relu_25 --------------------------
	.section	.nv.constant0.triton_poi_fused__native_batch_norm_legit_no_training_mul_relu_25,"a",@progbits
	.sectionflags	@""
	.align	4
.nv.constant0.triton_poi_fused__native_batch_norm_legit_no_training_mul_relu_25:
	.zero		588
